//
// Generated by NVIDIA NVVM Compiler
//
// Compiler Build ID: CL-36424714
// Cuda compilation tools, release 13.0, V13.0.88
// Based on NVVM 20.0.0
//

.version 9.0
.target sm_100
.address_size 64

	// .globl	_Z12avarage_listPfS_
// _ZZ12avarage_listPfS_E6sh_arr has been demoted

.visible .entry _Z12avarage_listPfS_(
	.param .u64 .ptr .align 1 _Z12avarage_listPfS__param_0,
	.param .u64 .ptr .align 1 _Z12avarage_listPfS__param_1
)
{
	.reg .pred 	%p<9>;
	.reg .b32 	%r<44>;
	.reg .b32 	%f<85>;
	.reg .b64 	%rd<9>;
	// demoted variable
	.shared .align 4 .b8 _ZZ12avarage_listPfS_E6sh_arr[512];
	ld.param.u64 	%rd2, [_Z12avarage_listPfS__param_0];
	ld.param.u64 	%rd1, [_Z12avarage_listPfS__param_1];
	cvta.to.global.u64 	%rd3, %rd2;
	mov.u32 	%r1, %tid.x;
	mul.wide.u32 	%rd4, %r1, 4;
	add.s64 	%rd5, %rd3, %rd4;
	ld.global.f32 	%f16, [%rd5];
	shl.b32 	%r24, %r1, 2;
	mov.u32 	%r25, _ZZ12avarage_listPfS_E6sh_arr;
	add.s32 	%r26, %r25, %r24;
	st.shared.f32 	[%r26], %f16;
	bar.sync 	0;
	add.s32 	%r2, %r1, 1;
	and.b32  	%r3, %r2, 15;
	setp.lt.u32 	%p1, %r1, 15;
	mov.f32 	%f84, 0f00000000;
	mov.b32 	%r40, 0;
	@%p1 bra 	$L__BB0_3;
	and.b32  	%r40, %r2, 2032;
	add.s32 	%r37, %r25, 32;
	neg.s32 	%r38, %r40;
	mov.f32 	%f84, 0f00000000;
$L__BB0_2:
	.pragma "nounroll";
	ld.shared.f32 	%f18, [%r37+-32];
	add.f32 	%f19, %f84, %f18;
	ld.shared.f32 	%f20, [%r37+-28];
	add.f32 	%f21, %f19, %f20;
	ld.shared.f32 	%f22, [%r37+-24];
	add.f32 	%f23, %f21, %f22;
	ld.shared.f32 	%f24, [%r37+-20];
	add.f32 	%f25, %f23, %f24;
	ld.shared.f32 	%f26, [%r37+-16];
	add.f32 	%f27, %f25, %f26;
	ld.shared.f32 	%f28, [%r37+-12];
	add.f32 	%f29, %f27, %f28;
	ld.shared.f32 	%f30, [%r37+-8];
	add.f32 	%f31, %f29, %f30;
	ld.shared.f32 	%f32, [%r37+-4];
	add.f32 	%f33, %f31, %f32;
	ld.shared.f32 	%f34, [%r37];
	add.f32 	%f35, %f33, %f34;
	ld.shared.f32 	%f36, [%r37+4];
	add.f32 	%f37, %f35, %f36;
	ld.shared.f32 	%f38, [%r37+8];
	add.f32 	%f39, %f37, %f38;
	ld.shared.f32 	%f40, [%r37+12];
	add.f32 	%f41, %f39, %f40;
	ld.shared.f32 	%f42, [%r37+16];
	add.f32 	%f43, %f41, %f42;
	ld.shared.f32 	%f44, [%r37+20];
	add.f32 	%f45, %f43, %f44;
	ld.shared.f32 	%f46, [%r37+24];
	add.f32 	%f47, %f45, %f46;
	ld.shared.f32 	%f48, [%r37+28];
	add.f32 	%f84, %f47, %f48;
	add.s32 	%r38, %r38, 16;
	add.s32 	%r37, %r37, 64;
	setp.ne.s32 	%p2, %r38, 0;
	@%p2 bra 	$L__BB0_2;
$L__BB0_3:
	setp.eq.s32 	%p3, %r3, 0;
	@%p3 bra 	$L__BB0_12;
	and.b32  	%r11, %r2, 7;
	setp.lt.u32 	%p4, %r3, 8;
	@%p4 bra 	$L__BB0_6;
	shl.b32 	%r29, %r40, 2;
	add.s32 	%r31, %r25, %r29;
	ld.shared.f32 	%f50, [%r31];
	add.f32 	%f51, %f84, %f50;
	ld.shared.f32 	%f52, [%r31+4];
	add.f32 	%f53, %f51, %f52;
	ld.shared.f32 	%f54, [%r31+8];
	add.f32 	%f55, %f53, %f54;
	ld.shared.f32 	%f56, [%r31+12];
	add.f32 	%f57, %f55, %f56;
	ld.shared.f32 	%f58, [%r31+16];
	add.f32 	%f59, %f57, %f58;
	ld.shared.f32 	%f60, [%r31+20];
	add.f32 	%f61, %f59, %f60;
	ld.shared.f32 	%f62, [%r31+24];
	add.f32 	%f63, %f61, %f62;
	ld.shared.f32 	%f64, [%r31+28];
	add.f32 	%f84, %f63, %f64;
	add.s32 	%r40, %r40, 8;
$L__BB0_6:
	setp.eq.s32 	%p5, %r11, 0;
	@%p5 bra 	$L__BB0_12;
	and.b32  	%r14, %r2, 3;
	setp.lt.u32 	%p6, %r11, 4;
	@%p6 bra 	$L__BB0_9;
	shl.b32 	%r32, %r40, 2;
	add.s32 	%r34, %r25, %r32;
	ld.shared.f32 	%f66, [%r34];
	add.f32 	%f67, %f84, %f66;
	ld.shared.f32 	%f68, [%r34+4];
	add.f32 	%f69, %f67, %f68;
	ld.shared.f32 	%f70, [%r34+8];
	add.f32 	%f71, %f69, %f70;
	ld.shared.f32 	%f72, [%r34+12];
	add.f32 	%f84, %f71, %f72;
	add.s32 	%r40, %r40, 4;
$L__BB0_9:
	setp.eq.s32 	%p7, %r14, 0;
	@%p7 bra 	$L__BB0_12;
	shl.b32 	%r35, %r40, 2;
	add.s32 	%r43, %r25, %r35;
	neg.s32 	%r42, %r14;
$L__BB0_11:
	.pragma "nounroll";
	ld.shared.f32 	%f73, [%r43];
	add.f32 	%f84, %f84, %f73;
	add.s32 	%r43, %r43, 4;
	add.s32 	%r42, %r42, 1;
	setp.ne.s32 	%p8, %r42, 0;
	@%p8 bra 	$L__BB0_11;
$L__BB0_12:
	cvta.to.global.u64 	%rd6, %rd1;
	cvt.rn.f32.u32 	%f74, %r2;
	div.rn.f32 	%f75, %f84, %f74;
	add.s64 	%rd8, %rd6, %rd4;
	st.global.f32 	[%rd8], %f75;
	ret;

}


// ===== COMPILED SASS (sm_100) =====

	.target	sm_100

	.elftype	@"ET_EXEC"


//--------------------- .note.nv.tkinfo           --------------------------
	.section	.note.nv.tkinfo,"",@"SHT_NOTE"
	.sectionflags	@"SHF_NOTE_NV_TKINFO"
	.tkinfo
        /*0018*/ 	.word	0x00000002
        /*0030*/ 	.string	""
        /*0030*/ 	.string	"ptxas"
        /*0030*/ 	.string	"Cuda compilation tools, release 13.0, V13.0.88"
        /*0030*/ 	.string	"Build cuda_13.0.r13.0/compiler.36424714_0"
        /*0030*/ 	.string	"-arch sm_100 -m 64 "



//--------------------- .note.nv.cuinfo           --------------------------
	.section	.note.nv.cuinfo,"",@"SHT_NOTE"
	.sectionflags	@"SHF_NOTE_NV_CUINFO"
        /*0018*/ 	.short	0x0002
        /*001a*/ 	.short	0x0064
        /*001c*/ 	.short	0x0082
	.zero		2


//--------------------- .nv.info                  --------------------------
	.section	.nv.info,"",@"SHT_CUDA_INFO"
	.align	4


	//----- nvinfo : EIATTR_REGCOUNT
	.align		4
        /*0000*/ 	.byte	0x04, 0x2f
        /*0002*/ 	.short	(.L_1 - .L_0)
	.align		4
.L_0:
        /*0004*/ 	.word	index@(_Z12avarage_listPfS_)
        /*0008*/ 	.word	0x00000019


	//----- nvinfo : EIATTR_FRAME_SIZE
	.align		4
.L_1:
        /*000c*/ 	.byte	0x04, 0x11
        /*000e*/ 	.short	(.L_3 - .L_2)
	.align		4
.L_2:
        /*0010*/ 	.word	index@($__internal_0_$__cuda_sm3x_div_rn_noftz_f32_slowpath)
        /*0014*/ 	.word	0x00000000


	//----- nvinfo : EIATTR_FRAME_SIZE
	.align		4
.L_3:
        /*0018*/ 	.byte	0x04, 0x11
        /*001a*/ 	.short	(.L_5 - .L_4)
	.align		4
.L_4:
        /*001c*/ 	.word	index@(_Z12avarage_listPfS_)
        /*0020*/ 	.word	0x00000000


	//----- nvinfo : EIATTR_MIN_STACK_SIZE
	.align		4
.L_5:
        /*0024*/ 	.byte	0x04, 0x12
        /*0026*/ 	.short	(.L_7 - .L_6)
	.align		4
.L_6:
        /*0028*/ 	.word	index@(_Z12avarage_listPfS_)
        /*002c*/ 	.word	0x00000000
.L_7:


//--------------------- .nv.compat                --------------------------
	.section	.nv.compat,"",@"SHT_CUDA_COMPAT_INFO"
	.align	4
        /*0000*/ 	.byte	0x02, 0x09, 0x00, 0x00, 0x02, 0x02, 0x01, 0x00, 0x02, 0x05, 0x05, 0x00, 0x03, 0x07, 0x01, 0x01
        /*0010*/ 	.byte	0x02, 0x03, 0x00, 0x00, 0x02, 0x06, 0x01, 0x00, 0x04, 0x0b, 0x08, 0x00, 0x01, 0x00, 0x00, 0x00
        /*0020*/ 	.byte	0x00, 0x00, 0x00, 0x00


//--------------------- .nv.info._Z12avarage_listPfS_ --------------------------
	.section	.nv.info._Z12avarage_listPfS_,"",@"SHT_CUDA_INFO"
	.sectionflags	@""
	.align	4


	//----- nvinfo : EIATTR_CUDA_API_VERSION
	.align		4
        /*0000*/ 	.byte	0x04, 0x37
        /*0002*/ 	.short	(.L_9 - .L_8)
.L_8:
        /*0004*/ 	.word	0x00000082


	//----- nvinfo : EIATTR_KPARAM_INFO
	.align		4
.L_9:
        /*0008*/ 	.byte	0x04, 0x17
        /*000a*/ 	.short	(.L_11 - .L_10)
.L_10:
        /*000c*/ 	.word	0x00000000
        /*0010*/ 	.short	0x0001
        /*0012*/ 	.short	0x0008
        /*0014*/ 	.byte	0x00, 0xf5, 0x21, 0x00


	//----- nvinfo : EIATTR_KPARAM_INFO
	.align		4
.L_11:
        /*0018*/ 	.byte	0x04, 0x17
        /*001a*/ 	.short	(.L_13 - .L_12)
.L_12:
        /*001c*/ 	.word	0x00000000
        /*0020*/ 	.short	0x0000
        /*0022*/ 	.short	0x0000
        /*0024*/ 	.byte	0x00, 0xf5, 0x21, 0x00


	//----- nvinfo : EIATTR_SPARSE_MMA_MASK
	.align		4
.L_13:
        /*0028*/ 	.byte	0x03, 0x50
        /*002a*/ 	.short	0x0000


	//----- nvinfo : EIATTR_MAXREG_COUNT
	.align		4
        /*002c*/ 	.byte	0x03, 0x1b
        /*002e*/ 	.short	0x00ff


	//----- nvinfo : EIATTR_NUM_BARRIERS
	.align		4
        /*0030*/ 	.byte	0x02, 0x4c
        /*0032*/ 	.byte	0x01
	.zero		1


	//----- nvinfo : EIATTR_MERCURY_ISA_VERSION
	.align		4
        /*0034*/ 	.byte	0x03, 0x5f
        /*0036*/ 	.short	0x0101


	//----- nvinfo : EIATTR_VRC_CTA_INIT_COUNT
	.align		4
        /*0038*/ 	.byte	0x02, 0x4a
	.zero		1
	.zero		1


	//----- nvinfo : EIATTR_EXIT_INSTR_OFFSETS
	.align		4
        /*003c*/ 	.byte	0x04, 0x1c
        /*003e*/ 	.short	(.L_15 - .L_14)


	//   ....[0]....
.L_14:
        /*0040*/ 	.word	0x000006d0


	//----- nvinfo : EIATTR_CRS_STACK_SIZE
	.align		4
.L_15:
        /*0044*/ 	.byte	0x04, 0x1e
        /*0046*/ 	.short	(.L_17 - .L_16)
.L_16:
        /*0048*/ 	.word	0x00000000


	//----- nvinfo : EIATTR_CBANK_PARAM_SIZE
	.align		4
.L_17:
        /*004c*/ 	.byte	0x03, 0x19
        /*004e*/ 	.short	0x0010


	//----- nvinfo : EIATTR_PARAM_CBANK
	.align		4
        /*0050*/ 	.byte	0x04, 0x0a
        /*0052*/ 	.short	(.L_19 - .L_18)
	.align		4
.L_18:
        /*0054*/ 	.word	index@(.nv.constant0._Z12avarage_listPfS_)
        /*0058*/ 	.short	0x0380
        /*005a*/ 	.short	0x0010


	//----- nvinfo : EIATTR_SW_WAR
	.align		4
.L_19:
        /*005c*/ 	.byte	0x04, 0x36
        /*005e*/ 	.short	(.L_21 - .L_20)
.L_20:
        /*0060*/ 	.word	0x00000008
.L_21:


//--------------------- .nv.callgraph             --------------------------
	.section	.nv.callgraph,"",@"SHT_CUDA_CALLGRAPH"
	.align	4
	.sectionentsize	8
	.align		4
        /*0000*/ 	.word	0x00000000
	.align		4
        /*0004*/ 	.word	0xffffffff
	.align		4
        /*0008*/ 	.word	0x00000000
	.align		4
        /*000c*/ 	.word	0xfffffffe
	.align		4
        /*0010*/ 	.word	0x00000000
	.align		4
        /*0014*/ 	.word	0xfffffffd
	.align		4
        /*0018*/ 	.word	0x00000000
	.align		4
        /*001c*/ 	.word	0xfffffffc


//--------------------- .text._Z12avarage_listPfS_ --------------------------
	.section	.text._Z12avarage_listPfS_,"ax",@progbits
	.align	128
        .global         _Z12avarage_listPfS_
        .type           _Z12avarage_listPfS_,@function
        .size           _Z12avarage_listPfS_,(.L_x_22 - _Z12avarage_listPfS_)
        .other          _Z12avarage_listPfS_,@"STO_CUDA_ENTRY STV_DEFAULT"
_Z12avarage_listPfS_:
.text._Z12avarage_listPfS_:
[----:B------:R-:W-:Y:S01]  /*0000*/  LDC R1, c[0x0][0x37c] ;  /* 0x0000df00ff017b82 */ /* 0x000fe20000000800 */
[----:B------:R-:W0:Y:S07]  /*0010*/  S2R R2, SR_TID.X ;  /* 0x0000000000027919 */ /* 0x000e2e0000002100 */
[----:B------:R-:W0:Y:S01]  /*0020*/  LDC.64 R4, c[0x0][0x380] ;  /* 0x0000e000ff047b82 */ /* 0x000e220000000a00 */
[----:B------:R-:W1:Y:S01]  /*0030*/  LDCU.64 UR6, c[0x0][0x358] ;  /* 0x00006b00ff0677ac */ /* 0x000e620008000a00 */
[----:B0-----:R-:W-:-:S06]  /*0040*/  IMAD.WIDE.U32 R4, R2, 0x4, R4 ;  /* 0x0000000402047825 */ /* 0x001fcc00078e0004 */
[----:B-1----:R-:W2:Y:S01]  /*0050*/  LDG.E R4, desc[UR6][R4.64] ;  /* 0x0000000604047981 */ /* 0x002ea2000c1e1900 */
[----:B------:R-:W0:Y:S01]  /*0060*/  S2UR UR5, SR_CgaCtaId ;  /* 0x00000000000579c3 */ /* 0x000e220000008800 */
[----:B------:R-:W-:Y:S01]  /*0070*/  UMOV UR4, 0x400 ;  /* 0x0000040000047882 */ /* 0x000fe20000000000 */
[C---:B------:R-:W-:Y:S01]  /*0080*/  ISETP.GE.U32.AND P0, PT, R2.reuse, 0xf, PT ;  /* 0x0000000f0200780c */ /* 0x040fe20003f06070 */
[----:B------:R-:W-:Y:S01]  /*0090*/  VIADD R0, R2, 0x1 ;  /* 0x0000000102007836 */ /* 0x000fe20000000000 */
[----:B------:R-:W-:Y:S01]  /*00a0*/  BSSY.RECONVERGENT B0, `(.L_x_0) ;  /* 0x0000027000007945 */ /* 0x000fe20003800200 */
[----:B------:R-:W-:Y:S02]  /*00b0*/  IMAD.MOV.U32 R19, RZ, RZ, RZ ;  /* 0x000000ffff137224 */ /* 0x000fe400078e00ff */
[----:B------:R-:W-:Y:S01]  /*00c0*/  IMAD.MOV.U32 R3, RZ, RZ, RZ ;  /* 0x000000ffff037224 */ /* 0x000fe200078e00ff */
[----:B------:R-:W-:-:S04]  /*00d0*/  LOP3.LUT R20, R0, 0xf, RZ, 0xc0, !PT ;  /* 0x0000000f00147812 */ /* 0x000fc800078ec0ff */
[----:B------:R-:W-:Y:S01]  /*00e0*/  ISETP.NE.AND P1, PT, R20, RZ, PT ;  /* 0x000000ff1400720c */ /* 0x000fe20003f25270 */
[----:B0-----:R-:W-:-:S06]  /*00f0*/  ULEA UR4, UR5, UR4, 0x18 ;  /* 0x0000000405047291 */ /* 0x001fcc000f8ec0ff */
[----:B------:R-:W-:-:S05]  /*0100*/  LEA R7, R2, UR4, 0x2 ;  /* 0x0000000402077c11 */ /* 0x000fca000f8e10ff */
[----:B--2---:R0:W-:Y:S01]  /*0110*/  STS [R7], R4 ;  /* 0x0000000407007388 */ /* 0x0041e20000000800 */
[----:B------:R-:W-:Y:S06]  /*0120*/  BAR.SYNC.DEFER_BLOCKING 0x0 ;  /* 0x0000000000007b1d */ /* 0x000fec0000010000 */
[----:B------:R-:W-:Y:S05]  /*0130*/  @!P0 BRA `(.L_x_1) ;  /* 0x0000000000748947 */ /* 0x000fea0003800000 */
[----:B------:R-:W-:Y:S01]  /*0140*/  UIADD3 UR5, UPT, UPT, UR4, 0x20, URZ ;  /* 0x0000002004057890 */ /* 0x000fe2000fffe0ff */
[----:B------:R-:W-:Y:S01]  /*0150*/  LOP3.LUT R3, R0, 0x7f0, RZ, 0xc0, !PT ;  /* 0x000007f000037812 */ /* 0x000fe200078ec0ff */
[----:B------:R-:W-:-:S04]  /*0160*/  HFMA2 R19, -RZ, RZ, 0, 0 ;  /* 0x00000000ff137431 */ /* 0x000fc800000001ff */
[----:B------:R-:W-:Y:S02]  /*0170*/  IMAD.U32 R21, RZ, RZ, UR5 ;  /* 0x00000005ff157e24 */ /* 0x000fe4000f8e00ff */
[----:B------:R-:W-:-:S07]  /*0180*/  IMAD.MOV R22, RZ, RZ, -R3 ;  /* 0x000000ffff167224 */ /* 0x000fce00078e0a03 */
.L_x_2:
[----:B0-----:R-:W0:Y:S01]  /*0190*/  LDS.128 R4, [R21+-0x20] ;  /* 0xffffe00015047984 */ /* 0x001e220000000c00 */
[----:B------:R-:W-:-:S03]  /*01a0*/  IADD3 R22, PT, PT, R22, 0x10, RZ ;  /* 0x0000001016167810 */ /* 0x000fc60007ffe0ff */
[----:B------:R-:W1:Y:S01]  /*01b0*/  LDS.128 R8, [R21+-0x10] ;  /* 0xfffff00015087984 */ /* 0x000e620000000c00 */
[----:B------:R-:W-:-:S03]  /*01c0*/  ISETP.NE.AND P0, PT, R22, RZ, PT ;  /* 0x000000ff1600720c */ /* 0x000fc60003f05270 */
[----:B------:R-:W2:Y:S01]  /*01d0*/  LDS.128 R12, [R21] ;  /* 0x00000000150c7984 */ /* 0x000ea20000000c00 */
[----:B0-----:R-:W-:-:S03]  /*01e0*/  FADD R4, R4, R19 ;  /* 0x0000001304047221 */ /* 0x001fc60000000000 */
[----:B------:R0:W3:Y:S01]  /*01f0*/  LDS.128 R16, [R21+0x10] ;  /* 0x0000100015107984 */ /* 0x0000e20000000c00 */
[----:B------:R-:W-:-:S04]  /*0200*/  FADD R5, R4, R5 ;  /* 0x0000000504057221 */ /* 0x000fc80000000000 */
[----:B------:R-:W-:Y:S01]  /*0210*/  FADD R6, R5, R6 ;  /* 0x0000000605067221 */ /* 0x000fe20000000000 */
[----:B0-----:R-:W-:-:S03]  /*0220*/  VIADD R21, R21, 0x40 ;  /* 0x0000004015157836 */ /* 0x001fc60000000000 */
[----:B------:R-:W-:-:S04]  /*0230*/  FADD R7, R6, R7 ;  /* 0x0000000706077221 */ /* 0x000fc80000000000 */
[----:B-1----:R-:W-:-:S04]  /*0240*/  FADD R8, R7, R8 ;  /* 0x0000000807087221 */ /* 0x002fc80000000000 */
[----:B------:R-:W-:-:S04]  /*0250*/  FADD R9, R8, R9 ;  /* 0x0000000908097221 */ /* 0x000fc80000000000 */
[----:B------:R-:W-:-:S04]  /*0260*/  FADD R10, R9, R10 ;  /* 0x0000000a090a7221 */ /* 0x000fc80000000000 */
[----:B------:R-:W-:-:S04]  /*0270*/  FADD R11, R10, R11 ;  /* 0x0000000b0a0b7221 */ /* 0x000fc80000000000 */
[----:B--2---:R-:W-:-:S04]  /*0280*/  FADD R12, R11, R12 ;  /* 0x0000000c0b0c7221 */ /* 0x004fc80000000000 */
[----:B------:R-:W-:-:S04]  /*0290*/  FADD R13, R12, R13 ;  /* 0x0000000d0c0d7221 */ /* 0x000fc80000000000 */
[----:B------:R-:W-:-:S04]  /*02a0*/  FADD R14, R13, R14 ;  /* 0x0000000e0d0e7221 */ /* 0x000fc80000000000 */
[----:B------:R-:W-:-:S04]  /*02b0*/  FADD R15, R14, R15 ;  /* 0x0000000f0e0f7221 */ /* 0x000fc80000000000 */
[----:B---3--:R-:W-:-:S04]  /*02c0*/  FADD R16, R15, R16 ;  /* 0x000000100f107221 */ /* 0x008fc80000000000 */
[----:B------:R-:W-:-:S04]  /*02d0*/  FADD R17, R16, R17 ;  /* 0x0000001110117221 */ /* 0x000fc80000000000 */
[----:B------:R-:W-:-:S04]  /*02e0*/  FADD R18, R17, R18 ;  /* 0x0000001211127221 */ /* 0x000fc80000000000 */
[----:B------:R-:W-:Y:S01]  /*02f0*/  FADD R19, R18, R19 ;  /* 0x0000001312137221 */ /* 0x000fe20000000000 */
[----:B------:R-:W-:Y:S06]  /*0300*/  @P0 BRA `(.L_x_2) ;  /* 0xfffffffc00a00947 */ /* 0x000fec000383ffff */
.L_x_1:
[----:B------:R-:W-:Y:S05]  /*0310*/  BSYNC.RECONVERGENT B0 ;  /* 0x0000000000007941 */ /* 0x000fea0003800200 */
.L_x_0:
[----:B------:R-:W-:Y:S04]  /*0320*/  BSSY.RECONVERGENT B0, `(.L_x_3) ;  /* 0x0000028000007945 */ /* 0x000fe80003800200 */
[----:B------:R-:W-:Y:S05]  /*0330*/  @!P1 BRA `(.L_x_4) ;  /* 0x0000000000989947 */ /* 0x000fea0003800000 */
[----:B------:R-:W-:Y:S01]  /*0340*/  ISETP.GE.U32.AND P0, PT, R20, 0x8, PT ;  /* 0x000000081400780c */ /* 0x000fe20003f06070 */
[----:B------:R-:W-:Y:S01]  /*0350*/  BSSY.RECONVERGENT B1, `(.L_x_5) ;  /* 0x0000010000017945 */ /* 0x000fe20003800200 */
[----:B------:R-:W-:-:S04]  /*0360*/  LOP3.LUT R13, R0, 0x7, RZ, 0xc0, !PT ;  /* 0x00000007000d7812 */ /* 0x000fc800078ec0ff */
[----:B------:R-:W-:-:S07]  /*0370*/  ISETP.NE.AND P1, PT, R13, RZ, PT ;  /* 0x000000ff0d00720c */ /* 0x000fce0003f25270 */
[----:B------:R-:W-:Y:S06]  /*0380*/  @!P0 BRA `(.L_x_6) ;  /* 0x0000000000308947 */ /* 0x000fec0003800000 */
[C---:B------:R-:W-:Y:S01]  /*0390*/  LEA R12, R3.reuse, UR4, 0x2 ;  /* 0x00000004030c7c11 */ /* 0x040fe2000f8e10ff */
[----:B------:R-:W-:-:S04]  /*03a0*/  VIADD R3, R3, 0x8 ;  /* 0x0000000803037836 */ /* 0x000fc80000000000 */
[----:B0-----:R-:W0:Y:S04]  /*03b0*/  LDS.128 R4, [R12] ;  /* 0x000000000c047984 */ /* 0x001e280000000c00 */
[----:B------:R-:W1:Y:S01]  /*03c0*/  LDS.128 R8, [R12+0x10] ;  /* 0x000010000c087984 */ /* 0x000e620000000c00 */
[----:B0-----:R-:W-:-:S04]  /*03d0*/  FADD R4, R19, R4 ;  /* 0x0000000413047221 */ /* 0x001fc80000000000 */
[----:B------:R-:W-:-:S04]  /*03e0*/  FADD R5, R4, R5 ;  /* 0x0000000504057221 */ /* 0x000fc80000000000 */
[----:B------:R-:W-:-:S04]  /*03f0*/  FADD R6, R5, R6 ;  /* 0x0000000605067221 */ /* 0x000fc80000000000 */
[----:B------:R-:W-:-:S04]  /*0400*/  FADD R7, R6, R7 ;  /* 0x0000000706077221 */ /* 0x000fc80000000000 */
[----:B-1----:R-:W-:-:S04]  /*0410*/  FADD R8, R7, R8 ;  /* 0x0000000807087221 */ /* 0x002fc80000000000 */
[----:B------:R-:W-:-:S04]  /*0420*/  FADD R9, R8, R9 ;  /* 0x0000000908097221 */ /* 0x000fc80000000000 */
[----:B------:R-:W-:-:S04]  /*0430*/  FADD R10, R9, R10 ;  /* 0x0000000a090a7221 */ /* 0x000fc80000000000 */
[----:B------:R-:W-:-:S07]  /*0440*/  FADD R19, R10, R11 ;  /* 0x0000000b0a137221 */ /* 0x000fce0000000000 */
.L_x_6:
[----:B------:R-:W-:Y:S05]  /*0450*/  BSYNC.RECONVERGENT B1 ;  /* 0x0000000000017941 */ /* 0x000fea0003800200 */
.L_x_5:
[----:B------:R-:W-:Y:S05]  /*0460*/  @!P1 BRA `(.L_x_4) ;  /* 0x00000000004c9947 */ /* 0x000fea0003800000 */
[----:B------:R-:W-:-:S13]  /*0470*/  ISETP.GE.U32.AND P0, PT, R13, 0x4, PT ;  /* 0x000000040d00780c */ /* 0x000fda0003f06070 */
[C---:B------:R-:W-:Y:S02]  /*0480*/  @P0 LEA R5, R3.reuse, UR4, 0x2 ;  /* 0x0000000403050c11 */ /* 0x040fe4000f8e10ff */
[----:B------:R-:W-:-:S04]  /*0490*/  @P0 IADD3 R3, PT, PT, R3, 0x4, RZ ;  /* 0x0000000403030810 */ /* 0x000fc80007ffe0ff */
[----:B0-----:R-:W0:Y:S02]  /*04a0*/  @P0 LDS.128 R4, [R5] ;  /* 0x0000000005040984 */ /* 0x001e240000000c00 */
[----:B0-----:R-:W-:Y:S01]  /*04b0*/  @P0 FADD R8, R19, R4 ;  /* 0x0000000413080221 */ /* 0x001fe20000000000 */
[----:B------:R-:W-:-:S03]  /*04c0*/  LOP3.LUT R4, R0, 0x3, RZ, 0xc0, !PT ;  /* 0x0000000300047812 */ /* 0x000fc600078ec0ff */
[----:B------:R-:W-:Y:S01]  /*04d0*/  @P0 FADD R9, R8, R5 ;  /* 0x0000000508090221 */ /* 0x000fe20000000000 */
[----:B------:R-:W-:-:S03]  /*04e0*/  ISETP.NE.AND P1, PT, R4, RZ, PT ;  /* 0x000000ff0400720c */ /* 0x000fc60003f25270 */
[----:B------:R-:W-:-:S04]  /*04f0*/  @P0 FADD R6, R9, R6 ;  /* 0x0000000609060221 */ /* 0x000fc80000000000 */
[----:B------:R-:W-:-:S06]  /*0500*/  @P0 FADD R19, R6, R7 ;  /* 0x0000000706130221 */ /* 0x000fcc0000000000 */
[----:B------:R-:W-:Y:S05]  /*0510*/  @!P1 BRA `(.L_x_4) ;  /* 0x0000000000209947 */ /* 0x000fea0003800000 */
[----:B------:R-:W-:Y:S01]  /*0520*/  LEA R3, R3, UR4, 0x2 ;  /* 0x0000000403037c11 */ /* 0x000fe2000f8e10ff */
[----:B------:R-:W-:-:S07]  /*0530*/  IMAD.MOV R4, RZ, RZ, -R4 ;  /* 0x000000ffff047224 */ /* 0x000fce00078e0a04 */
.L_x_7:
[----:B------:R0:W1:Y:S01]  /*0540*/  LDS R6, [R3] ;  /* 0x0000000003067984 */ /* 0x0000620000000800 */
[----:B------:R-:W-:-:S05]  /*0550*/  VIADD R4, R4, 0x1 ;  /* 0x0000000104047836 */ /* 0x000fca0000000000 */
[----:B------:R-:W-:Y:S02]  /*0560*/  ISETP.NE.AND P0, PT, R4, RZ, PT ;  /* 0x000000ff0400720c */ /* 0x000fe40003f05270 */
[----:B0-----:R-:W-:Y:S01]  /*0570*/  IADD3 R3, PT, PT, R3, 0x4, RZ ;  /* 0x0000000403037810 */ /* 0x001fe20007ffe0ff */
[----:B-1----:R-:W-:-:S10]  /*0580*/  FADD R19, R6, R19 ;  /* 0x0000001306137221 */ /* 0x002fd40000000000 */
[----:B------:R-:W-:Y:S05]  /*0590*/  @P0 BRA `(.L_x_7) ;  /* 0xfffffffc00e80947 */ /* 0x000fea000383ffff */
.L_x_4:
[----:B------:R-:W-:Y:S05]  /*05a0*/  BSYNC.RECONVERGENT B0 ;  /* 0x0000000000007941 */ /* 0x000fea0003800200 */
.L_x_3:
[----:B------:R-:W-:Y:S01]  /*05b0*/  I2FP.F32.U32 R6, R0 ;  /* 0x0000000000067245 */ /* 0x000fe20000201000 */
[----:B------:R-:W-:Y:S03]  /*05c0*/  BSSY.RECONVERGENT B0, `(.L_x_8) ;  /* 0x000000d000007945 */ /* 0x000fe60003800200 */
[----:B------:R-:W1:Y:S08]  /*05d0*/  MUFU.RCP R3, R6 ;  /* 0x0000000600037308 */ /* 0x000e700000001000 */
[----:B------:R-:W2:Y:S01]  /*05e0*/  FCHK P0, R19, R6 ;  /* 0x0000000613007302 */ /* 0x000ea20000000000 */
[----:B-1----:R-:W-:-:S04]  /*05f0*/  FFMA R0, -R6, R3, 1 ;  /* 0x3f80000006007423 */ /* 0x002fc80000000103 */
[----:B------:R-:W-:-:S04]  /*0600*/  FFMA R0, R3, R0, R3 ;  /* 0x0000000003007223 */ /* 0x000fc80000000003 */
[----:B------:R-:W-:-:S04]  /*0610*/  FFMA R3, R0, R19, RZ ;  /* 0x0000001300037223 */ /* 0x000fc800000000ff */
[----:B0-----:R-:W-:-:S04]  /*0620*/  FFMA R4, -R6, R3, R19 ;  /* 0x0000000306047223 */ /* 0x001fc80000000113 */
[----:B------:R-:W-:Y:S01]  /*0630*/  FFMA R7, R0, R4, R3 ;  /* 0x0000000400077223 */ /* 0x000fe20000000003 */
[----:B--2---:R-:W-:Y:S06]  /*0640*/  @!P0 BRA `(.L_x_9) ;  /* 0x0000000000108947 */ /* 0x004fec0003800000 */
[----:B------:R-:W-:Y:S01]  /*0650*/  IMAD.MOV.U32 R3, RZ, RZ, R19 ;  /* 0x000000ffff037224 */ /* 0x000fe200078e0013 */
[----:B------:R-:W-:-:S07]  /*0660*/  MOV R4, 0x680 ;  /* 0x0000068000047802 */ /* 0x000fce0000000f00 */
[----:B------:R-:W-:Y:S05]  /*0670*/  CALL.REL.NOINC `($__internal_0_$__cuda_sm3x_div_rn_noftz_f32_slowpath) ;  /* 0x0000000000187944 */ /* 0x000fea0003c00000 */
[----:B------:R-:W-:-:S07]  /*0680*/  IMAD.MOV.U32 R7, RZ, RZ, R0 ;  /* 0x000000ffff077224 */ /* 0x000fce00078e0000 */
.L_x_9:
[----:B------:R-:W-:Y:S05]  /*0690*/  BSYNC.RECONVERGENT B0 ;  /* 0x0000000000007941 */ /* 0x000fea0003800200 */
.L_x_8:
[----:B------:R-:W0:Y:S02]  /*06a0*/  LDC.64 R4, c[0x0][0x388] ;  /* 0x0000e200ff047b82 */ /* 0x000e240000000a00 */
[----:B0-----:R-:W-:-:S05]  /*06b0*/  IMAD.WIDE.U32 R2, R2, 0x4, R4 ;  /* 0x0000000402027825 */ /* 0x001fca00078e0004 */
[----:B------:R-:W-:Y:S01]  /*06c0*/  STG.E desc[UR6][R2.64], R7 ;  /* 0x0000000702007986 */ /* 0x000fe2000c101906 */
[----:B------:R-:W-:Y:S05]  /*06d0*/  EXIT ;  /* 0x000000000000794d */ /* 0x000fea0003800000 */
        .weak           $__internal_0_$__cuda_sm3x_div_rn_noftz_f32_slowpath
        .type           $__internal_0_$__cuda_sm3x_div_rn_noftz_f32_slowpath,@function
        .size           $__internal_0_$__cuda_sm3x_div_rn_noftz_f32_slowpath,(.L_x_22 - $__internal_0_$__cuda_sm3x_div_rn_noftz_f32_slowpath)
$__internal_0_$__cuda_sm3x_div_rn_noftz_f32_slowpath:
[----:B------:R-:W-:Y:S01]  /*06e0*/  SHF.R.U32.HI R5, RZ, 0x17, R6 ;  /* 0x00000017ff057819 */ /* 0x000fe20000011606 */
[----:B------:R-:W-:Y:S01]  /*06f0*/  BSSY.RECONVERGENT B1, `(.L_x_10) ;  /* 0x0000063000017945 */ /* 0x000fe20003800200 */
[----:B------:R-:W-:Y:S02]  /*0700*/  SHF.R.U32.HI R0, RZ, 0x17, R3 ;  /* 0x00000017ff007819 */ /* 0x000fe40000011603 */
[----:B------:R-:W-:Y:S02]  /*0710*/  LOP3.LUT R5, R5, 0xff, RZ, 0xc0, !PT ;  /* 0x000000ff05057812 */ /* 0x000fe400078ec0ff */
[----:B------:R-:W-:Y:S02]  /*0720*/  LOP3.LUT R10, R0, 0xff, RZ, 0xc0, !PT ;  /* 0x000000ff000a7812 */ /* 0x000fe400078ec0ff */
[----:B------:R-:W-:-:S03]  /*0730*/  IADD3 R8, PT, PT, R5, -0x1, RZ ;  /* 0xffffffff05087810 */ /* 0x000fc60007ffe0ff */
[----:B------:R-:W-:Y:S01]  /*0740*/  VIADD R9, R10, 0xffffffff ;  /* 0xffffffff0a097836 */ /* 0x000fe20000000000 */
[----:B------:R-:W-:-:S04]  /*0750*/  ISETP.GT.U32.AND P0, PT, R8, 0xfd, PT ;  /* 0x000000fd0800780c */ /* 0x000fc80003f04070 */
[----:B------:R-:W-:-:S13]  /*0760*/  ISETP.GT.U32.OR P0, PT, R9, 0xfd, P0 ;  /* 0x000000fd0900780c */ /* 0x000fda0000704470 */
[----:B------:R-:W-:Y:S01]  /*0770*/  @!P0 IMAD.MOV.U32 R7, RZ, RZ, RZ ;  /* 0x000000ffff078224 */ /* 0x000fe200078e00ff */
[----:B------:R-:W-:Y:S06]  /*0780*/  @!P0 BRA `(.L_x_11) ;  /* 0x0000000000608947 */ /* 0x000fec0003800000 */
[----:B------:R-:W-:Y:S02]  /*0790*/  FSETP.GTU.FTZ.AND P0, PT, |R3|, +INF , PT ;  /* 0x7f8000000300780b */ /* 0x000fe40003f1c200 */
[----:B------:R-:W-:Y:S02]  /*07a0*/  FSETP.GTU.FTZ.AND P1, PT, |R6|, +INF , PT ;  /* 0x7f8000000600780b */ /* 0x000fe40003f3c200 */
[----:B------:R-:W-:Y:S02]  /*07b0*/  MOV R0, R6 ;  /* 0x0000000600007202 */ /* 0x000fe40000000f00 */
[----:B------:R-:W-:-:S13]  /*07c0*/  PLOP3.LUT P0, PT, P0, P1, PT, 0xf8, 0x8f ;  /* 0x00000000008f781c */ /* 0x000fda0000703f70 */
[----:B------:R-:W-:Y:S05]  /*07d0*/  @P0 BRA `(.L_x_12) ;  /* 0x00000004004c0947 */ /* 0x000fea0003800000 */
[----:B------:R-:W-:-:S13]  /*07e0*/  LOP3.LUT P0, RZ, R6, 0x7fffffff, R3, 0xc8, !PT ;  /* 0x7fffffff06ff7812 */ /* 0x000fda000780c803 */
[----:B------:R-:W-:Y:S05]  /*07f0*/  @!P0 BRA `(.L_x_13) ;  /* 0x00000004003c8947 */ /* 0x000fea0003800000 */
[C---:B------:R-:W-:Y:S02]  /*0800*/  FSETP.NEU.FTZ.AND P2, PT, |R3|.reuse, +INF , PT ;  /* 0x7f8000000300780b */ /* 0x040fe40003f5d200 */
[----:B------:R-:W-:Y:S02]  /*0810*/  FSETP.NEU.FTZ.AND P1, PT, |R0|, +INF , PT ;  /* 0x7f8000000000780b */ /* 0x000fe40003f3d200 */
[----:B------:R-:W-:-:S11]  /*0820*/  FSETP.NEU.FTZ.AND P0, PT, |R3|, +INF , PT ;  /* 0x7f8000000300780b */ /* 0x000fd60003f1d200 */
[----:B------:R-:W-:Y:S05]  /*0830*/  @!P1 BRA !P2, `(.L_x_13) ;  /* 0x00000004002c9947 */ /* 0x000fea0005000000 */
[----:B------:R-:W-:-:S04]  /*0840*/  LOP3.LUT P2, RZ, R3, 0x7fffffff, RZ, 0xc0, !PT ;  /* 0x7fffffff03ff7812 */ /* 0x000fc8000784c0ff */
[----:B------:R-:W-:-:S13]  /*0850*/  PLOP3.LUT P1, PT, P1, P2, PT, 0x2f, 0xf2 ;  /* 0x0000000000f2781c */ /* 0x000fda0000f24577 */
[----:B------:R-:W-:Y:S05]  /*0860*/  @P1 BRA `(.L_x_14) ;  /* 0x0000000400181947 */ /* 0x000fea0003800000 */
[----:B------:R-:W-:-:S04]  /*0870*/  LOP3.LUT P1, RZ, R6, 0x7fffffff, RZ, 0xc0, !PT ;  /* 0x7fffffff06ff7812 */ /* 0x000fc8000782c0ff */
[----:B------:R-:W-:-:S13]  /*0880*/  PLOP3.LUT P0, PT, P0, P1, PT, 0x2f, 0xf2 ;  /* 0x0000000000f2781c */ /* 0x000fda0000702577 */
[----:B------:R-:W-:Y:S05]  /*0890*/  @P0 BRA `(.L_x_15) ;  /* 0x0000000400000947 */ /* 0x000fea0003800000 */
[----:B------:R-:W-:Y:S02]  /*08a0*/  ISETP.GE.AND P0, PT, R9, RZ, PT ;  /* 0x000000ff0900720c */ /* 0x000fe40003f06270 */
[----:B------:R-:W-:-:S11]  /*08b0*/  ISETP.GE.AND P1, PT, R8, RZ, PT ;  /* 0x000000ff0800720c */ /* 0x000fd60003f26270 */
[----:B------:R-:W-:Y:S02]  /*08c0*/  @P0 IMAD.MOV.U32 R7, RZ, RZ, RZ ;  /* 0x000000ffff070224 */ /* 0x000fe400078e00ff */
[----:B------:R-:W-:Y:S01]  /*08d0*/  @!P0 FFMA R3, R3, 1.84467440737095516160e+19, RZ ;  /* 0x5f80000003038823 */ /* 0x000fe200000000ff */
[----:B------:R-:W-:Y:S02]  /*08e0*/  @!P0 IMAD.MOV.U32 R7, RZ, RZ, -0x40 ;  /* 0xffffffc0ff078424 */ /* 0x000fe400078e00ff */
[----:B------:R-:W-:-:S03]  /*08f0*/  @!P1 FFMA R6, R0, 1.84467440737095516160e+19, RZ ;  /* 0x5f80000000069823 */ /* 0x000fc600000000ff */
[----:B------:R-:W-:-:S07]  /*0900*/  @!P1 IADD3 R7, PT, PT, R7, 0x40, RZ ;  /* 0x0000004007079810 */ /* 0x000fce0007ffe0ff */
.L_x_11:
[----:B------:R-:W-:Y:S01]  /*0910*/  LEA R9, R5, 0xc0800000, 0x17 ;  /* 0xc080000005097811 */ /* 0x000fe200078eb8ff */
[----:B------:R-:W-:Y:S04]  /*0920*/  BSSY.RECONVERGENT B2, `(.L_x_16) ;  /* 0x0000036000027945 */ /* 0x000fe80003800200 */
[----:B------:R-:W-:Y:S02]  /*0930*/  IMAD.IADD R9, R6, 0x1, -R9 ;  /* 0x0000000106097824 */ /* 0x000fe400078e0a09 */
[----:B------:R-:W-:Y:S02]  /*0940*/  VIADD R6, R10, 0xffffff81 ;  /* 0xffffff810a067836 */ /* 0x000fe40000000000 */
[----:B------:R-:W0:Y:S01]  /*0950*/  MUFU.RCP R8, R9 ;  /* 0x0000000900087308 */ /* 0x000e220000001000 */
[----:B------:R-:W-:Y:S01]  /*0960*/  FADD.FTZ R11, -R9, -RZ ;  /* 0x800000ff090b7221 */ /* 0x000fe20000010100 */
[C---:B------:R-:W-:Y:S01]  /*0970*/  IMAD R0, R6.reuse, -0x800000, R3 ;  /* 0xff80000006007824 */ /* 0x040fe200078e0203 */
[----:B------:R-:W-:-:S04]  /*0980*/  IADD3 R6, PT, PT, R6, 0x7f, -R5 ;  /* 0x0000007f06067810 */ /* 0x000fc80007ffe805 */
[----:B------:R-:W-:Y:S01]  /*0990*/  IADD3 R6, PT, PT, R6, R7, RZ ;  /* 0x0000000706067210 */ /* 0x000fe20007ffe0ff */
[----:B0-----:R-:W-:-:S04]  /*09a0*/  FFMA R13, R8, R11, 1 ;  /* 0x3f800000080d7423 */ /* 0x001fc8000000000b */
[----:B------:R-:W-:-:S04]  /*09b0*/  FFMA R10, R8, R13, R8 ;  /* 0x0000000d080a7223 */ /* 0x000fc80000000008 */
[----:B------:R-:W-:-:S04]  /*09c0*/  FFMA R3, R0, R10, RZ ;  /* 0x0000000a00037223 */ /* 0x000fc800000000ff */
[----:B------:R-:W-:-:S04]  /*09d0*/  FFMA R8, R11, R3, R0 ;  /* 0x000000030b087223 */ /* 0x000fc80000000000 */
[----:B------:R-:W-:-:S04]  /*09e0*/  FFMA R13, R10, R8, R3 ;  /* 0x000000080a0d7223 */ /* 0x000fc80000000003 */
[----:B------:R-:W-:-:S04]  /*09f0*/  FFMA R8, R11, R13, R0 ;  /* 0x0000000d0b087223 */ /* 0x000fc80000000000 */
[----:B------:R-:W-:-:S05]  /*0a00*/  FFMA R0, R10, R8, R13 ;  /* 0x000000080a007223 */ /* 0x000fca000000000d */
[----:B------:R-:W-:-:S04]  /*0a10*/  SHF.R.U32.HI R3, RZ, 0x17, R0 ;  /* 0x00000017ff037819 */ /* 0x000fc80000011600 */
[----:B------:R-:W-:-:S05]  /*0a20*/  LOP3.LUT R3, R3, 0xff, RZ, 0xc0, !PT ;  /* 0x000000ff03037812 */ /* 0x000fca00078ec0ff */
[----:B------:R-:W-:-:S04]  /*0a30*/  IMAD.IADD R7, R3, 0x1, R6 ;  /* 0x0000000103077824 */ /* 0x000fc800078e0206 */
[----:B------:R-:W-:-:S05]  /*0a40*/  VIADD R3, R7, 0xffffffff ;  /* 0xffffffff07037836 */ /* 0x000fca0000000000 */
[----:B------:R-:W-:-:S13]  /*0a50*/  ISETP.GE.U32.AND P0, PT, R3, 0xfe, PT ;  /* 0x000000fe0300780c */ /* 0x000fda0003f06070 */
[----:B------:R-:W-:Y:S05]  /*0a60*/  @!P0 BRA `(.L_x_17) ;  /* 0x0000000000808947 */ /* 0x000fea0003800000 */
[----:B------:R-:W-:-:S13]  /*0a70*/  ISETP.GT.AND P0, PT, R7, 0xfe, PT ;  /* 0x000000fe0700780c */ /* 0x000fda0003f04270 */
[----:B------:R-:W-:Y:S05]  /*0a80*/  @P0 BRA `(.L_x_18) ;  /* 0x00000000006c0947 */ /* 0x000fea0003800000 */
[----:B------:R-:W-:-:S13]  /*0a90*/  ISETP.GE.AND P0, PT, R7, 0x1, PT ;  /* 0x000000010700780c */ /* 0x000fda0003f06270 */
[----:B------:R-:W-:Y:S05]  /*0aa0*/  @P0 BRA `(.L_x_19) ;  /* 0x0000000000740947 */ /* 0x000fea0003800000 */
[----:B------:R-:W-:Y:S02]  /*0ab0*/  ISETP.GE.AND P0, PT, R7, -0x18, PT ;  /* 0xffffffe80700780c */ /* 0x000fe40003f06270 */
[----:B------:R-:W-:-:S11]  /*0ac0*/  LOP3.LUT R0, R0, 0x80000000, RZ, 0xc0, !PT ;  /* 0x8000000000007812 */ /* 0x000fd600078ec0ff */
[----:B------:R-:W-:Y:S05]  /*0ad0*/  @!P0 BRA `(.L_x_19) ;  /* 0x0000000000688947 */ /* 0x000fea0003800000 */
[CCC-:B------:R-:W-:Y:S01]  /*0ae0*/  FFMA.RZ R3, R10.reuse, R8.reuse, R13.reuse ;  /* 0x000000080a037223 */ /* 0x1c0fe2000000c00d */
[CCC-:B------:R-:W-:Y:S01]  /*0af0*/  FFMA.RM R6, R10.reuse, R8.reuse, R13.reuse ;  /* 0x000000080a067223 */ /* 0x1c0fe2000000400d */
[C---:B------:R-:W-:Y:S02]  /*0b00*/  ISETP.NE.AND P2, PT, R7.reuse, RZ, PT ;  /* 0x000000ff0700720c */ /* 0x040fe40003f45270 */
[----:B------:R-:W-:Y:S02]  /*0b10*/  ISETP.NE.AND P1, PT, R7, RZ, PT ;  /* 0x000000ff0700720c */ /* 0x000fe40003f25270 */
[----:B------:R-:W-:Y:S01]  /*0b20*/  LOP3.LUT R5, R3, 0x7fffff, RZ, 0xc0, !PT ;  /* 0x007fffff03057812 */ /* 0x000fe200078ec0ff */
[----:B------:R-:W-:Y:S01]  /*0b30*/  FFMA.RP R3, R10, R8, R13 ;  /* 0x000000080a037223 */ /* 0x000fe2000000800d */
[----:B------:R-:W-:Y:S01]  /*0b40*/  IADD3 R8, PT, PT, R7, 0x20, RZ ;  /* 0x0000002007087810 */ /* 0x000fe20007ffe0ff */
[----:B------:R-:W-:Y:S01]  /*0b50*/  IMAD.MOV R7, RZ, RZ, -R7 ;  /* 0x000000ffff077224 */ /* 0x000fe200078e0a07 */
[----:B------:R-:W-:-:S02]  /*0b60*/  LOP3.LUT R5, R5, 0x800000, RZ, 0xfc, !PT ;  /* 0x0080000005057812 */ /* 0x000fc400078efcff */
[----:B------:R-:W-:Y:S02]  /*0b70*/  FSETP.NEU.FTZ.AND P0, PT, R3, R6, PT ;  /* 0x000000060300720b */ /* 0x000fe40003f1d000 */
[----:B------:R-:W-:Y:S02]  /*0b80*/  SHF.L.U32 R8, R5, R8, RZ ;  /* 0x0000000805087219 */ /* 0x000fe400000006ff */
[----:B------:R-:W-:Y:S02]  /*0b90*/  SEL R6, R7, RZ, P2 ;  /* 0x000000ff07067207 */ /* 0x000fe40001000000 */
[----:B------:R-:W-:Y:S02]  /*0ba0*/  ISETP.NE.AND P1, PT, R8, RZ, P1 ;  /* 0x000000ff0800720c */ /* 0x000fe40000f25270 */
[----:B------:R-:W-:Y:S02]  /*0bb0*/  SHF.R.U32.HI R6, RZ, R6, R5 ;  /* 0x00000006ff067219 */ /* 0x000fe40000011605 */
[----:B------:R-:W-:-:S02]  /*0bc0*/  PLOP3.LUT P0, PT, P0, P1, PT, 0xf8, 0x8f ;  /* 0x00000000008f781c */ /* 0x000fc40000703f70 */
[----:B------:R-:W-:Y:S02]  /*0bd0*/  SHF.R.U32.HI R8, RZ, 0x1, R6 ;  /* 0x00000001ff087819 */ /* 0x000fe40000011606 */
[----:B------:R-:W-:-:S04]  /*0be0*/  SEL R3, RZ, 0x1, !P0 ;  /* 0x00000001ff037807 */ /* 0x000fc80004000000 */
[----:B------:R-:W-:-:S04]  /*0bf0*/  LOP3.LUT R3, R3, 0x1, R8, 0xf8, !PT ;  /* 0x0000000103037812 */ /* 0x000fc800078ef808 */
[----:B------:R-:W-:-:S05]  /*0c00*/  LOP3.LUT R3, R3, R6, RZ, 0xc0, !PT ;  /* 0x0000000603037212 */ /* 0x000fca00078ec0ff */
[----:B------:R-:W-:-:S05]  /*0c10*/  IMAD.IADD R3, R8, 0x1, R3 ;  /* 0x0000000108037824 */ /* 0x000fca00078e0203 */
[----:B------:R-:W-:Y:S01]  /*0c20*/  LOP3.LUT R0, R3, R0, RZ, 0xfc, !PT ;  /* 0x0000000003007212 */ /* 0x000fe200078efcff */
[----:B------:R-:W-:Y:S06]  /*0c30*/  BRA `(.L_x_19) ;  /* 0x0000000000107947 */ /* 0x000fec0003800000 */
.L_x_18:
[----:B------:R-:W-:-:S04]  /*0c40*/  LOP3.LUT R0, R0, 0x80000000, RZ, 0xc0, !PT ;  /* 0x8000000000007812 */ /* 0x000fc800078ec0ff */
[----:B------:R-:W-:Y:S01]  /*0c50*/  LOP3.LUT R0, R0, 0x7f800000, RZ, 0xfc, !PT ;  /* 0x7f80000000007812 */ /* 0x000fe200078efcff */
[----:B------:R-:W-:Y:S06]  /*0c60*/  BRA `(.L_x_19) ;  /* 0x0000000000047947 */ /* 0x000fec0003800000 */
.L_x_17:
[----:B------:R-:W-:-:S07]  /*0c70*/  LEA R0, R6, R0, 0x17 ;  /* 0x0000000006007211 */ /* 0x000fce00078eb8ff */
.L_x_19:
[----:B------:R-:W-:Y:S05]  /*0c80*/  BSYNC.RECONVERGENT B2 ;  /* 0x0000000000027941 */ /* 0x000fea0003800200 */
.L_x_16:
[----:B------:R-:W-:Y:S05]  /*0c90*/  BRA `(.L_x_20) ;  /* 0x0000000000207947 */ /* 0x000fea0003800000 */
.L_x_15:
[----:B------:R-:W-:-:S04]  /*0ca0*/  LOP3.LUT R0, R6, 0x80000000, R3, 0x48, !PT ;  /* 0x8000000006007812 */ /* 0x000fc800078e4803 */
[----:B------:R-:W-:Y:S01]  /*0cb0*/  LOP3.LUT R0, R0, 0x7f800000, RZ, 0xfc, !PT ;  /* 0x7f80000000007812 */ /* 0x000fe200078efcff */
[----:B------:R-:W-:Y:S06]  /*0cc0*/  BRA `(.L_x_20) ;  /* 0x0000000000147947 */ /* 0x000fec0003800000 */
.L_x_14:
[----:B------:R-:W-:Y:S01]  /*0cd0*/  LOP3.LUT R0, R6, 0x80000000, R3, 0x48, !PT ;  /* 0x8000000006007812 */ /* 0x000fe200078e4803 */
[----:B------:R-:W-:Y:S06]  /*0ce0*/  BRA `(.L_x_20) ;  /* 0x00000000000c7947 */ /* 0x000fec0003800000 */
.L_x_13:
[----:B------:R-:W0:Y:S01]  /*0cf0*/  MUFU.RSQ R0, -QNAN ;  /* 0xffc0000000007908 */ /* 0x000e220000001400 */
[----:B------:R-:W-:Y:S05]  /*0d00*/  BRA `(.L_x_20) ;  /* 0x0000000000047947 */ /* 0x000fea0003800000 */
.L_x_12:
[----:B------:R-:W-:-:S07]  /*0d10*/  FADD.FTZ R0, R3, R0 ;  /* 0x0000000003007221 */ /* 0x000fce0000010000 */
.L_x_20:
[----:B------:R-:W-:Y:S05]  /*0d20*/  BSYNC.RECONVERGENT B1 ;  /* 0x0000000000017941 */ /* 0x000fea0003800200 */
.L_x_10:
[----:B------:R-:W-:-:S04]  /*0d30*/  IMAD.MOV.U32 R5, RZ, RZ, 0x0 ;  /* 0x00000000ff057424 */ /* 0x000fc800078e00ff */
[----:B0-----:R-:W-:Y:S05]  /*0d40*/  RET.REL.NODEC R4 `(_Z12avarage_listPfS_) ;  /* 0xfffffff004ac7950 */ /* 0x001fea0003c3ffff */
.L_x_21:
[----:B------:R-:W-:-:S00]  /*0d50*/  BRA `(.L_x_21) ;  /* 0xfffffffc00fc7947 */ /* 0x000fc0000383ffff */
[----:B------:R-:W-:-:S00]  /*0d60*/  NOP ;  /* 0x0000000000007918 */ /* 0x000fc00000000000 */
        /* <DEDUP_REMOVED lines=9> */
.L_x_22:


//--------------------- .nv.shared._Z12avarage_listPfS_ --------------------------
	.section	.nv.shared._Z12avarage_listPfS_,"aw",@nobits
	.sectionflags	@""
	.align	4
.nv.shared._Z12avarage_listPfS_:
	.zero		1536


//--------------------- .nv.shared.reserved.0     --------------------------
	.section	.nv.shared.reserved.0,"aw",@nobits
	.weak		__nv_reservedSMEM_offset_0_alias
	.size		__nv_reservedSMEM_offset_0_alias, 0, 64
	.other		__nv_reservedSMEM_offset_0_alias,@"STO_CUDA_RESERVED_SHARED STV_DEFAULT"
__nv_reservedSMEM_offset_0_alias:
	.zero		0
	.zero		64


//--------------------- .nv.constant0._Z12avarage_listPfS_ --------------------------
	.section	.nv.constant0._Z12avarage_listPfS_,"a",@progbits
	.sectionflags	@""
	.align	4
.nv.constant0._Z12avarage_listPfS_:
	.zero		912


//--------------------- SYMBOLS --------------------------

	.type		.nv.reservedSmem.offset0,@object
	.size		.nv.reservedSmem.offset0,0x4
	.type		.nv.reservedSmem.cap,@object
	.size		.nv.reservedSmem.cap,0x4
